//
// Generated by NVIDIA NVVM Compiler
//
// Compiler Build ID: CL-36424714
// Cuda compilation tools, release 13.0, V13.0.88
// Based on NVVM 20.0.0
//

.version 9.0
.target sm_100
.address_size 64

	// .globl	_Z20cuda_secp256k1_batchPKhPhj
.const .align 4 .b8 secp256k1_p[32] = {47, 252, 255, 255, 254, 255, 255, 255, 255, 255, 255, 255, 255, 255, 255, 255, 255, 255, 255, 255, 255, 255, 255, 255, 255, 255, 255, 255, 255, 255, 255, 255};
.const .align 4 .b8 secp256k1_gx[32] = {152, 23, 248, 22, 91, 129, 242, 89, 217, 40, 206, 45, 219, 252, 155, 2, 7, 11, 135, 206, 149, 98, 160, 85, 172, 187, 220, 249, 126, 102, 190, 121};
.const .align 4 .b8 secp256k1_gy[32] = {184, 212, 16, 251, 143, 208, 71, 156, 25, 84, 133, 166, 72, 180, 23, 253, 168, 8, 17, 14, 252, 251, 164, 93, 101, 196, 163, 38, 119, 218, 58, 72};

.visible .entry _Z20cuda_secp256k1_batchPKhPhj(
	.param .u64 .ptr .align 1 _Z20cuda_secp256k1_batchPKhPhj_param_0,
	.param .u64 .ptr .align 1 _Z20cuda_secp256k1_batchPKhPhj_param_1,
	.param .u32 _Z20cuda_secp256k1_batchPKhPhj_param_2
)
{
	.local .align 16 .b8 	__local_depot0[32];
	.reg .b64 	%SP;
	.reg .b64 	%SPL;
	.reg .pred 	%p<11>;
	.reg .b16 	%rs<17>;
	.reg .b32 	%r<325>;
	.reg .b64 	%rd<143>;

	mov.u64 	%SPL, __local_depot0;
	ld.param.u64 	%rd41, [_Z20cuda_secp256k1_batchPKhPhj_param_0];
	ld.param.u64 	%rd42, [_Z20cuda_secp256k1_batchPKhPhj_param_1];
	ld.param.u32 	%r110, [_Z20cuda_secp256k1_batchPKhPhj_param_2];
	add.u64 	%rd1, %SPL, 0;
	mov.u32 	%r111, %ctaid.x;
	mov.u32 	%r112, %ntid.x;
	mov.u32 	%r113, %tid.x;
	mad.lo.s32 	%r1, %r111, %r112, %r113;
	setp.ge.u32 	%p1, %r1, %r110;
	@%p1 bra 	$L__BB0_13;
	cvta.to.global.u64 	%rd44, %rd42;
	cvta.to.global.u64 	%rd45, %rd41;
	shl.b32 	%r117, %r1, 5;
	cvt.u64.u32 	%rd46, %r117;
	add.s64 	%rd47, %rd45, %rd46;
	shl.b32 	%r118, %r1, 6;
	cvt.u64.u32 	%rd48, %r118;
	add.s64 	%rd2, %rd44, %rd48;
	ld.global.u8 	%r119, [%rd47];
	ld.global.u8 	%rs4, [%rd47+1];
	mul.wide.u16 	%r120, %rs4, 256;
	or.b32  	%r121, %r120, %r119;
	ld.global.u8 	%r122, [%rd47+2];
	shl.b32 	%r123, %r122, 16;
	or.b32  	%r124, %r121, %r123;
	ld.global.u8 	%r125, [%rd47+3];
	shl.b32 	%r126, %r125, 24;
	or.b32  	%r127, %r124, %r126;
	ld.global.u8 	%r128, [%rd47+4];
	ld.global.u8 	%rs5, [%rd47+5];
	mul.wide.u16 	%r129, %rs5, 256;
	or.b32  	%r130, %r129, %r128;
	ld.global.u8 	%r131, [%rd47+6];
	shl.b32 	%r132, %r131, 16;
	or.b32  	%r133, %r130, %r132;
	ld.global.u8 	%r134, [%rd47+7];
	shl.b32 	%r135, %r134, 24;
	or.b32  	%r136, %r133, %r135;
	ld.global.u8 	%r137, [%rd47+8];
	ld.global.u8 	%rs6, [%rd47+9];
	mul.wide.u16 	%r138, %rs6, 256;
	or.b32  	%r139, %r138, %r137;
	ld.global.u8 	%r140, [%rd47+10];
	shl.b32 	%r141, %r140, 16;
	or.b32  	%r142, %r139, %r141;
	ld.global.u8 	%r143, [%rd47+11];
	shl.b32 	%r144, %r143, 24;
	or.b32  	%r145, %r142, %r144;
	ld.global.u8 	%r146, [%rd47+12];
	ld.global.u8 	%rs7, [%rd47+13];
	mul.wide.u16 	%r147, %rs7, 256;
	or.b32  	%r148, %r147, %r146;
	ld.global.u8 	%r149, [%rd47+14];
	shl.b32 	%r150, %r149, 16;
	or.b32  	%r151, %r148, %r150;
	ld.global.u8 	%r152, [%rd47+15];
	shl.b32 	%r153, %r152, 24;
	or.b32  	%r154, %r151, %r153;
	st.local.v4.u32 	[%rd1], {%r127, %r136, %r145, %r154};
	ld.global.u8 	%r155, [%rd47+16];
	ld.global.u8 	%rs8, [%rd47+17];
	mul.wide.u16 	%r156, %rs8, 256;
	or.b32  	%r157, %r156, %r155;
	ld.global.u8 	%r158, [%rd47+18];
	shl.b32 	%r159, %r158, 16;
	or.b32  	%r160, %r157, %r159;
	ld.global.u8 	%r161, [%rd47+19];
	shl.b32 	%r162, %r161, 24;
	or.b32  	%r163, %r160, %r162;
	ld.global.u8 	%r164, [%rd47+20];
	ld.global.u8 	%rs9, [%rd47+21];
	mul.wide.u16 	%r165, %rs9, 256;
	or.b32  	%r166, %r165, %r164;
	ld.global.u8 	%r167, [%rd47+22];
	shl.b32 	%r168, %r167, 16;
	or.b32  	%r169, %r166, %r168;
	ld.global.u8 	%r170, [%rd47+23];
	shl.b32 	%r171, %r170, 24;
	or.b32  	%r172, %r169, %r171;
	ld.global.u8 	%r173, [%rd47+24];
	ld.global.u8 	%rs10, [%rd47+25];
	mul.wide.u16 	%r174, %rs10, 256;
	or.b32  	%r175, %r174, %r173;
	ld.global.u8 	%r176, [%rd47+26];
	shl.b32 	%r177, %r176, 16;
	or.b32  	%r178, %r175, %r177;
	ld.global.u8 	%r179, [%rd47+27];
	shl.b32 	%r180, %r179, 24;
	or.b32  	%r181, %r178, %r180;
	ld.global.u8 	%r182, [%rd47+28];
	ld.global.u8 	%rs11, [%rd47+29];
	mul.wide.u16 	%r183, %rs11, 256;
	or.b32  	%r184, %r183, %r182;
	ld.global.u8 	%r185, [%rd47+30];
	shl.b32 	%r186, %r185, 16;
	or.b32  	%r187, %r184, %r186;
	ld.global.u8 	%r188, [%rd47+31];
	shl.b32 	%r189, %r188, 24;
	or.b32  	%r190, %r187, %r189;
	st.local.v4.u32 	[%rd1+16], {%r163, %r172, %r181, %r190};
	ld.const.u32 	%r324, [secp256k1_gx];
	ld.const.u32 	%r316, [secp256k1_gy];
	ld.const.u32 	%r323, [secp256k1_gx+4];
	ld.const.u32 	%r315, [secp256k1_gy+4];
	ld.const.u32 	%r322, [secp256k1_gx+8];
	ld.const.u32 	%r314, [secp256k1_gy+8];
	ld.const.u32 	%r321, [secp256k1_gx+12];
	ld.const.u32 	%r313, [secp256k1_gy+12];
	ld.const.u32 	%r320, [secp256k1_gx+16];
	ld.const.u32 	%r312, [secp256k1_gy+16];
	ld.const.u32 	%r319, [secp256k1_gx+20];
	ld.const.u32 	%r311, [secp256k1_gy+20];
	ld.const.u32 	%r318, [secp256k1_gx+24];
	ld.const.u32 	%r310, [secp256k1_gy+24];
	ld.const.u32 	%r317, [secp256k1_gx+28];
	ld.const.u32 	%r309, [secp256k1_gy+28];
	ld.const.u32 	%rd3, [secp256k1_p+8];
	ld.const.u32 	%rd4, [secp256k1_p+24];
	mov.b16 	%rs16, 1;
	mov.b32 	%r256, 255;
	mov.b32 	%r255, -256;
$L__BB0_2:
	add.s32 	%r191, %r255, 256;
	shr.u32 	%r192, %r191, 5;
	and.b32  	%r193, %r191, 31;
	mul.wide.u32 	%rd49, %r192, 4;
	add.s64 	%rd50, %rd1, %rd49;
	ld.local.u32 	%r194, [%rd50];
	shr.u32 	%r195, %r194, %r193;
	and.b32  	%r196, %r195, 1;
	setp.eq.b32 	%p2, %r196, 1;
	not.pred 	%p3, %p2;
	@%p3 bra 	$L__BB0_7;
	and.b16  	%rs13, %rs16, 255;
	setp.ne.s16 	%p4, %rs13, 0;
	mov.b16 	%rs16, 0;
	mov.u32 	%r291, %r309;
	mov.u32 	%r292, %r310;
	mov.u32 	%r293, %r311;
	mov.u32 	%r294, %r312;
	mov.u32 	%r295, %r313;
	mov.u32 	%r296, %r314;
	mov.u32 	%r297, %r315;
	mov.u32 	%r298, %r316;
	mov.u32 	%r299, %r317;
	mov.u32 	%r300, %r318;
	mov.u32 	%r301, %r319;
	mov.u32 	%r302, %r320;
	mov.u32 	%r303, %r321;
	mov.u32 	%r304, %r322;
	mov.u32 	%r305, %r323;
	mov.u32 	%r306, %r324;
	@%p4 bra 	$L__BB0_7;
	cvt.u64.u32 	%rd51, %r280;
	neg.s64 	%rd52, %rd51;
	cvt.u32.u64 	%r298, %rd52;
	shr.s64 	%rd53, %rd52, 63;
	cvt.u64.u32 	%rd54, %r279;
	sub.s64 	%rd136, %rd53, %rd54;
	shr.s64 	%rd55, %rd136, 32;
	cvt.u64.u32 	%rd56, %r278;
	sub.s64 	%rd135, %rd55, %rd56;
	shr.s64 	%rd57, %rd135, 32;
	cvt.u64.u32 	%rd58, %r277;
	sub.s64 	%rd134, %rd57, %rd58;
	shr.s64 	%rd59, %rd134, 32;
	cvt.u64.u32 	%rd60, %r276;
	sub.s64 	%rd133, %rd59, %rd60;
	shr.s64 	%rd61, %rd133, 32;
	cvt.u64.u32 	%rd62, %r275;
	sub.s64 	%rd132, %rd61, %rd62;
	shr.s64 	%rd63, %rd132, 32;
	cvt.u64.u32 	%rd64, %r274;
	sub.s64 	%rd131, %rd63, %rd64;
	shr.s64 	%rd65, %rd131, 32;
	cvt.u64.u32 	%rd66, %r273;
	sub.s64 	%rd67, %rd65, %rd66;
	cvt.u32.u64 	%r291, %rd67;
	and.b64  	%rd68, %rd67, 4294967296;
	setp.eq.s64 	%p5, %rd68, 0;
	@%p5 bra 	$L__BB0_6;
	ld.const.u32 	%r197, [secp256k1_p];
	add.s32 	%r298, %r197, %r298;
	setp.lt.u32 	%p6, %r298, %r197;
	selp.u64 	%rd69, 1, 0, %p6;
	and.b64  	%rd70, %rd136, 4294967295;
	add.s64 	%rd71, %rd70, %rd69;
	ld.const.u32 	%rd72, [secp256k1_p+4];
	add.s64 	%rd136, %rd71, %rd72;
	shr.u64 	%rd73, %rd136, 32;
	and.b64  	%rd74, %rd135, 4294967295;
	add.s64 	%rd75, %rd73, %rd74;
	add.s64 	%rd135, %rd75, %rd3;
	shr.u64 	%rd76, %rd135, 32;
	and.b64  	%rd77, %rd134, 4294967295;
	add.s64 	%rd78, %rd76, %rd77;
	ld.const.u32 	%rd79, [secp256k1_p+12];
	add.s64 	%rd134, %rd78, %rd79;
	shr.u64 	%rd80, %rd134, 32;
	and.b64  	%rd81, %rd133, 4294967295;
	add.s64 	%rd82, %rd80, %rd81;
	ld.const.u32 	%rd83, [secp256k1_p+16];
	add.s64 	%rd133, %rd82, %rd83;
	shr.u64 	%rd84, %rd133, 32;
	and.b64  	%rd85, %rd132, 4294967295;
	add.s64 	%rd86, %rd84, %rd85;
	ld.const.u32 	%rd87, [secp256k1_p+20];
	add.s64 	%rd132, %rd86, %rd87;
	shr.u64 	%rd88, %rd132, 32;
	and.b64  	%rd89, %rd131, 4294967295;
	add.s64 	%rd90, %rd88, %rd89;
	add.s64 	%rd131, %rd90, %rd4;
	{ .reg .b32 tmp; mov.b64 {tmp, %r198}, %rd131; }
	add.s32 	%r199, %r291, %r198;
	ld.const.u32 	%r200, [secp256k1_p+28];
	add.s32 	%r291, %r199, %r200;
$L__BB0_6:
	cvt.u32.u64 	%r297, %rd136;
	cvt.u32.u64 	%r296, %rd135;
	cvt.u32.u64 	%r295, %rd134;
	cvt.u32.u64 	%r294, %rd133;
	cvt.u32.u64 	%r293, %rd132;
	cvt.u32.u64 	%r292, %rd131;
	mov.b32 	%r299, 0;
	mov.u32 	%r300, %r299;
	mov.u32 	%r301, %r299;
	mov.u32 	%r302, %r299;
	mov.u32 	%r303, %r299;
	mov.u32 	%r304, %r299;
	mov.u32 	%r305, %r299;
	mov.u32 	%r306, %r299;
$L__BB0_7:
	add.s32 	%r255, %r255, 1;
	setp.eq.s32 	%p7, %r255, 0;
	@%p7 bra 	$L__BB0_11;
	cvt.u64.u32 	%rd91, %r316;
	neg.s64 	%rd92, %rd91;
	cvt.u32.u64 	%r316, %rd92;
	shr.s64 	%rd93, %rd92, 63;
	cvt.u64.u32 	%rd94, %r315;
	sub.s64 	%rd142, %rd93, %rd94;
	shr.s64 	%rd95, %rd142, 32;
	cvt.u64.u32 	%rd96, %r314;
	sub.s64 	%rd141, %rd95, %rd96;
	shr.s64 	%rd97, %rd141, 32;
	cvt.u64.u32 	%rd98, %r313;
	sub.s64 	%rd140, %rd97, %rd98;
	shr.s64 	%rd99, %rd140, 32;
	cvt.u64.u32 	%rd100, %r312;
	sub.s64 	%rd139, %rd99, %rd100;
	shr.s64 	%rd101, %rd139, 32;
	cvt.u64.u32 	%rd102, %r311;
	sub.s64 	%rd138, %rd101, %rd102;
	shr.s64 	%rd103, %rd138, 32;
	cvt.u64.u32 	%rd104, %r310;
	sub.s64 	%rd137, %rd103, %rd104;
	shr.s64 	%rd105, %rd137, 32;
	cvt.u64.u32 	%rd106, %r309;
	sub.s64 	%rd107, %rd105, %rd106;
	cvt.u32.u64 	%r309, %rd107;
	and.b64  	%rd108, %rd107, 4294967296;
	setp.eq.s64 	%p8, %rd108, 0;
	@%p8 bra 	$L__BB0_10;
	ld.const.u32 	%r202, [secp256k1_p];
	add.s32 	%r316, %r202, %r316;
	setp.lt.u32 	%p9, %r316, %r202;
	selp.u64 	%rd109, 1, 0, %p9;
	and.b64  	%rd110, %rd142, 4294967295;
	add.s64 	%rd111, %rd110, %rd109;
	ld.const.u32 	%rd112, [secp256k1_p+4];
	add.s64 	%rd142, %rd111, %rd112;
	shr.u64 	%rd113, %rd142, 32;
	and.b64  	%rd114, %rd141, 4294967295;
	add.s64 	%rd115, %rd113, %rd114;
	add.s64 	%rd141, %rd115, %rd3;
	shr.u64 	%rd116, %rd141, 32;
	and.b64  	%rd117, %rd140, 4294967295;
	add.s64 	%rd118, %rd116, %rd117;
	ld.const.u32 	%rd119, [secp256k1_p+12];
	add.s64 	%rd140, %rd118, %rd119;
	shr.u64 	%rd120, %rd140, 32;
	and.b64  	%rd121, %rd139, 4294967295;
	add.s64 	%rd122, %rd120, %rd121;
	ld.const.u32 	%rd123, [secp256k1_p+16];
	add.s64 	%rd139, %rd122, %rd123;
	shr.u64 	%rd124, %rd139, 32;
	and.b64  	%rd125, %rd138, 4294967295;
	add.s64 	%rd126, %rd124, %rd125;
	ld.const.u32 	%rd127, [secp256k1_p+20];
	add.s64 	%rd138, %rd126, %rd127;
	shr.u64 	%rd128, %rd138, 32;
	and.b64  	%rd129, %rd137, 4294967295;
	add.s64 	%rd130, %rd128, %rd129;
	add.s64 	%rd137, %rd130, %rd4;
	{ .reg .b32 tmp; mov.b64 {tmp, %r203}, %rd137; }
	add.s32 	%r204, %r309, %r203;
	ld.const.u32 	%r205, [secp256k1_p+28];
	add.s32 	%r309, %r204, %r205;
$L__BB0_10:
	cvt.u32.u64 	%r315, %rd142;
	cvt.u32.u64 	%r314, %rd141;
	cvt.u32.u64 	%r313, %rd140;
	cvt.u32.u64 	%r312, %rd139;
	cvt.u32.u64 	%r311, %rd138;
	cvt.u32.u64 	%r310, %rd137;
	mov.b32 	%r317, 0;
	mov.u32 	%r318, %r317;
	mov.u32 	%r319, %r317;
	mov.u32 	%r320, %r317;
	mov.u32 	%r321, %r317;
	mov.u32 	%r322, %r317;
	mov.u32 	%r323, %r317;
	mov.u32 	%r324, %r317;
$L__BB0_11:
	add.s32 	%r256, %r256, -1;
	setp.ne.s32 	%p10, %r256, -1;
	mov.u32 	%r273, %r291;
	mov.u32 	%r274, %r292;
	mov.u32 	%r275, %r293;
	mov.u32 	%r276, %r294;
	mov.u32 	%r277, %r295;
	mov.u32 	%r278, %r296;
	mov.u32 	%r279, %r297;
	mov.u32 	%r280, %r298;
	@%p10 bra 	$L__BB0_2;
	st.global.u8 	[%rd2], %r306;
	shr.u32 	%r207, %r306, 8;
	st.global.u8 	[%rd2+1], %r207;
	shr.u32 	%r208, %r306, 16;
	st.global.u8 	[%rd2+2], %r208;
	shr.u32 	%r209, %r306, 24;
	st.global.u8 	[%rd2+3], %r209;
	st.global.u8 	[%rd2+32], %r298;
	shr.u32 	%r210, %r298, 8;
	st.global.u8 	[%rd2+33], %r210;
	shr.u32 	%r211, %r298, 16;
	st.global.u8 	[%rd2+34], %r211;
	shr.u32 	%r212, %r298, 24;
	st.global.u8 	[%rd2+35], %r212;
	st.global.u8 	[%rd2+4], %r305;
	shr.u32 	%r213, %r305, 8;
	st.global.u8 	[%rd2+5], %r213;
	shr.u32 	%r214, %r305, 16;
	st.global.u8 	[%rd2+6], %r214;
	shr.u32 	%r215, %r305, 24;
	st.global.u8 	[%rd2+7], %r215;
	st.global.u8 	[%rd2+36], %r297;
	shr.u32 	%r216, %r297, 8;
	st.global.u8 	[%rd2+37], %r216;
	shr.u32 	%r217, %r297, 16;
	st.global.u8 	[%rd2+38], %r217;
	shr.u32 	%r218, %r297, 24;
	st.global.u8 	[%rd2+39], %r218;
	st.global.u8 	[%rd2+8], %r304;
	shr.u32 	%r219, %r304, 8;
	st.global.u8 	[%rd2+9], %r219;
	shr.u32 	%r220, %r304, 16;
	st.global.u8 	[%rd2+10], %r220;
	shr.u32 	%r221, %r304, 24;
	st.global.u8 	[%rd2+11], %r221;
	st.global.u8 	[%rd2+40], %r296;
	shr.u32 	%r222, %r296, 8;
	st.global.u8 	[%rd2+41], %r222;
	shr.u32 	%r223, %r296, 16;
	st.global.u8 	[%rd2+42], %r223;
	shr.u32 	%r224, %r296, 24;
	st.global.u8 	[%rd2+43], %r224;
	st.global.u8 	[%rd2+12], %r303;
	shr.u32 	%r225, %r303, 8;
	st.global.u8 	[%rd2+13], %r225;
	shr.u32 	%r226, %r303, 16;
	st.global.u8 	[%rd2+14], %r226;
	shr.u32 	%r227, %r303, 24;
	st.global.u8 	[%rd2+15], %r227;
	st.global.u8 	[%rd2+44], %r295;
	shr.u32 	%r228, %r295, 8;
	st.global.u8 	[%rd2+45], %r228;
	shr.u32 	%r229, %r295, 16;
	st.global.u8 	[%rd2+46], %r229;
	shr.u32 	%r230, %r295, 24;
	st.global.u8 	[%rd2+47], %r230;
	st.global.u8 	[%rd2+16], %r302;
	shr.u32 	%r231, %r302, 8;
	st.global.u8 	[%rd2+17], %r231;
	shr.u32 	%r232, %r302, 16;
	st.global.u8 	[%rd2+18], %r232;
	shr.u32 	%r233, %r302, 24;
	st.global.u8 	[%rd2+19], %r233;
	st.global.u8 	[%rd2+48], %r294;
	shr.u32 	%r234, %r294, 8;
	st.global.u8 	[%rd2+49], %r234;
	shr.u32 	%r235, %r294, 16;
	st.global.u8 	[%rd2+50], %r235;
	shr.u32 	%r236, %r294, 24;
	st.global.u8 	[%rd2+51], %r236;
	st.global.u8 	[%rd2+20], %r301;
	shr.u32 	%r237, %r301, 8;
	st.global.u8 	[%rd2+21], %r237;
	shr.u32 	%r238, %r301, 16;
	st.global.u8 	[%rd2+22], %r238;
	shr.u32 	%r239, %r301, 24;
	st.global.u8 	[%rd2+23], %r239;
	st.global.u8 	[%rd2+52], %r293;
	shr.u32 	%r240, %r293, 8;
	st.global.u8 	[%rd2+53], %r240;
	shr.u32 	%r241, %r293, 16;
	st.global.u8 	[%rd2+54], %r241;
	shr.u32 	%r242, %r293, 24;
	st.global.u8 	[%rd2+55], %r242;
	st.global.u8 	[%rd2+24], %r300;
	shr.u32 	%r243, %r300, 8;
	st.global.u8 	[%rd2+25], %r243;
	shr.u32 	%r244, %r300, 16;
	st.global.u8 	[%rd2+26], %r244;
	shr.u32 	%r245, %r300, 24;
	st.global.u8 	[%rd2+27], %r245;
	st.global.u8 	[%rd2+56], %r292;
	shr.u32 	%r246, %r292, 8;
	st.global.u8 	[%rd2+57], %r246;
	shr.u32 	%r247, %r292, 16;
	st.global.u8 	[%rd2+58], %r247;
	shr.u32 	%r248, %r292, 24;
	st.global.u8 	[%rd2+59], %r248;
	st.global.u8 	[%rd2+28], %r299;
	shr.u32 	%r249, %r299, 8;
	st.global.u8 	[%rd2+29], %r249;
	shr.u32 	%r250, %r299, 16;
	st.global.u8 	[%rd2+30], %r250;
	shr.u32 	%r251, %r299, 24;
	st.global.u8 	[%rd2+31], %r251;
	st.global.u8 	[%rd2+60], %r291;
	shr.u32 	%r252, %r291, 8;
	st.global.u8 	[%rd2+61], %r252;
	shr.u32 	%r253, %r291, 16;
	st.global.u8 	[%rd2+62], %r253;
	shr.u32 	%r254, %r291, 24;
	st.global.u8 	[%rd2+63], %r254;
$L__BB0_13:
	ret;

}


// ===== COMPILED SASS (sm_100) =====

	.target	sm_100

	.elftype	@"ET_EXEC"


//--------------------- .note.nv.tkinfo           --------------------------
	.section	.note.nv.tkinfo,"",@"SHT_NOTE"
	.sectionflags	@"SHF_NOTE_NV_TKINFO"
	.tkinfo
        /*0018*/ 	.word	0x00000002
        /*0030*/ 	.string	""
        /*0030*/ 	.string	"ptxas"
        /*0030*/ 	.string	"Cuda compilation tools, release 13.0, V13.0.88"
        /*0030*/ 	.string	"Build cuda_13.0.r13.0/compiler.36424714_0"
        /*0030*/ 	.string	"-arch sm_100 -m 64 "



//--------------------- .note.nv.cuinfo           --------------------------
	.section	.note.nv.cuinfo,"",@"SHT_NOTE"
	.sectionflags	@"SHF_NOTE_NV_CUINFO"
        /*0018*/ 	.short	0x0002
        /*001a*/ 	.short	0x0064
        /*001c*/ 	.short	0x0082
	.zero		2


//--------------------- .nv.info                  --------------------------
	.section	.nv.info,"",@"SHT_CUDA_INFO"
	.align	4


	//----- nvinfo : EIATTR_REGCOUNT
	.align		4
        /*0000*/ 	.byte	0x04, 0x2f
        /*0002*/ 	.short	(.L_4 - .L_3)
	.align		4
.L_3:
        /*0004*/ 	.word	index@(_Z20cuda_secp256k1_batchPKhPhj)
        /*0008*/ 	.word	0x00000028


	//----- nvinfo : EIATTR_FRAME_SIZE
	.align		4
.L_4:
        /*000c*/ 	.byte	0x04, 0x11
        /*000e*/ 	.short	(.L_6 - .L_5)
	.align		4
.L_5:
        /*0010*/ 	.word	index@(_Z20cuda_secp256k1_batchPKhPhj)
        /*0014*/ 	.word	0x00000020


	//----- nvinfo : EIATTR_MIN_STACK_SIZE
	.align		4
.L_6:
        /*0018*/ 	.byte	0x04, 0x12
        /*001a*/ 	.short	(.L_8 - .L_7)
	.align		4
.L_7:
        /*001c*/ 	.word	index@(_Z20cuda_secp256k1_batchPKhPhj)
        /*0020*/ 	.word	0x00000020
.L_8:


//--------------------- .nv.compat                --------------------------
	.section	.nv.compat,"",@"SHT_CUDA_COMPAT_INFO"
	.align	4
        /*0000*/ 	.byte	0x02, 0x09, 0x00, 0x00, 0x02, 0x02, 0x01, 0x00, 0x02, 0x05, 0x05, 0x00, 0x03, 0x07, 0x01, 0x01
        /*0010*/ 	.byte	0x02, 0x03, 0x00, 0x00, 0x02, 0x06, 0x01, 0x00, 0x04, 0x0b, 0x08, 0x00, 0x09, 0x00, 0x00, 0x00
        /*0020*/ 	.byte	0x00, 0x00, 0x00, 0x00


//--------------------- .nv.info._Z20cuda_secp256k1_batchPKhPhj --------------------------
	.section	.nv.info._Z20cuda_secp256k1_batchPKhPhj,"",@"SHT_CUDA_INFO"
	.sectionflags	@""
	.align	4


	//----- nvinfo : EIATTR_CUDA_API_VERSION
	.align		4
        /*0000*/ 	.byte	0x04, 0x37
        /*0002*/ 	.short	(.L_10 - .L_9)
.L_9:
        /*0004*/ 	.word	0x00000082


	//----- nvinfo : EIATTR_KPARAM_INFO
	.align		4
.L_10:
        /*0008*/ 	.byte	0x04, 0x17
        /*000a*/ 	.short	(.L_12 - .L_11)
.L_11:
        /*000c*/ 	.word	0x00000000
        /*0010*/ 	.short	0x0002
        /*0012*/ 	.short	0x0010
        /*0014*/ 	.byte	0x00, 0xf0, 0x11, 0x00


	//----- nvinfo : EIATTR_KPARAM_INFO
	.align		4
.L_12:
        /*0018*/ 	.byte	0x04, 0x17
        /*001a*/ 	.short	(.L_14 - .L_13)
.L_13:
        /*001c*/ 	.word	0x00000000
        /*0020*/ 	.short	0x0001
        /*0022*/ 	.short	0x0008
        /*0024*/ 	.byte	0x00, 0xf5, 0x21, 0x00


	//----- nvinfo : EIATTR_KPARAM_INFO
	.align		4
.L_14:
        /*0028*/ 	.byte	0x04, 0x17
        /*002a*/ 	.short	(.L_16 - .L_15)
.L_15:
        /*002c*/ 	.word	0x00000000
        /*0030*/ 	.short	0x0000
        /*0032*/ 	.short	0x0000
        /*0034*/ 	.byte	0x00, 0xf5, 0x21, 0x00


	//----- nvinfo : EIATTR_SPARSE_MMA_MASK
	.align		4
.L_16:
        /*0038*/ 	.byte	0x03, 0x50
        /*003a*/ 	.short	0x0000


	//----- nvinfo : EIATTR_MAXREG_COUNT
	.align		4
        /*003c*/ 	.byte	0x03, 0x1b
        /*003e*/ 	.short	0x00ff


	//----- nvinfo : EIATTR_MERCURY_ISA_VERSION
	.align		4
        /*0040*/ 	.byte	0x03, 0x5f
        /*0042*/ 	.short	0x0101


	//----- nvinfo : EIATTR_VRC_CTA_INIT_COUNT
	.align		4
        /*0044*/ 	.byte	0x02, 0x4a
	.zero		1
	.zero		1


	//----- nvinfo : EIATTR_EXIT_INSTR_OFFSETS
	.align		4
        /*0048*/ 	.byte	0x04, 0x1c
        /*004a*/ 	.short	(.L_18 - .L_17)


	//   ....[0]....
.L_17:
        /*004c*/ 	.word	0x00000080


	//   ....[1]....
        /*0050*/ 	.word	0x000014c0


	//----- nvinfo : EIATTR_CRS_STACK_SIZE
	.align		4
.L_18:
        /*0054*/ 	.byte	0x04, 0x1e
        /*0056*/ 	.short	(.L_20 - .L_19)
.L_19:
        /*0058*/ 	.word	0x00000000


	//----- nvinfo : EIATTR_CBANK_PARAM_SIZE
	.align		4
.L_20:
        /*005c*/ 	.byte	0x03, 0x19
        /*005e*/ 	.short	0x0014


	//----- nvinfo : EIATTR_PARAM_CBANK
	.align		4
        /*0060*/ 	.byte	0x04, 0x0a
        /*0062*/ 	.short	(.L_22 - .L_21)
	.align		4
.L_21:
        /*0064*/ 	.word	index@(.nv.constant0._Z20cuda_secp256k1_batchPKhPhj)
        /*0068*/ 	.short	0x0380
        /*006a*/ 	.short	0x0014


	//----- nvinfo : EIATTR_SW_WAR
	.align		4
.L_22:
        /*006c*/ 	.byte	0x04, 0x36
        /*006e*/ 	.short	(.L_24 - .L_23)
.L_23:
        /*0070*/ 	.word	0x00000008
.L_24:


//--------------------- .nv.callgraph             --------------------------
	.section	.nv.callgraph,"",@"SHT_CUDA_CALLGRAPH"
	.align	4
	.sectionentsize	8
	.align		4
        /*0000*/ 	.word	0x00000000
	.align		4
        /*0004*/ 	.word	0xffffffff
	.align		4
        /*0008*/ 	.word	0x00000000
	.align		4
        /*000c*/ 	.word	0xfffffffe
	.align		4
        /*0010*/ 	.word	0x00000000
	.align		4
        /*0014*/ 	.word	0xfffffffd
	.align		4
        /*0018*/ 	.word	0x00000000
	.align		4
        /*001c*/ 	.word	0xfffffffc


//--------------------- .nv.constant3             --------------------------
	.section	.nv.constant3,"a",@progbits
	.align	4
.nv.constant3:
	.type		secp256k1_p,@object
	.size		secp256k1_p,(secp256k1_gx - secp256k1_p)
secp256k1_p:
        /*0000*/ 	.byte	0x2f, 0xfc, 0xff, 0xff, 0xfe, 0xff, 0xff, 0xff, 0xff, 0xff, 0xff, 0xff, 0xff, 0xff, 0xff, 0xff
        /*0010*/ 	.byte	0xff, 0xff, 0xff, 0xff, 0xff, 0xff, 0xff, 0xff, 0xff, 0xff, 0xff, 0xff, 0xff, 0xff, 0xff, 0xff
	.type		secp256k1_gx,@object
	.size		secp256k1_gx,(secp256k1_gy - secp256k1_gx)
secp256k1_gx:
        /*0020*/ 	.byte	0x98, 0x17, 0xf8, 0x16, 0x5b, 0x81, 0xf2, 0x59, 0xd9, 0x28, 0xce, 0x2d, 0xdb, 0xfc, 0x9b, 0x02
        /*0030*/ 	.byte	0x07, 0x0b, 0x87, 0xce, 0x95, 0x62, 0xa0, 0x55, 0xac, 0xbb, 0xdc, 0xf9, 0x7e, 0x66, 0xbe, 0x79
	.type		secp256k1_gy,@object
	.size		secp256k1_gy,(.L_2 - secp256k1_gy)
secp256k1_gy:
        /*0040*/ 	.byte	0xb8, 0xd4, 0x10, 0xfb, 0x8f, 0xd0, 0x47, 0x9c, 0x19, 0x54, 0x85, 0xa6, 0x48, 0xb4, 0x17, 0xfd
        /*0050*/ 	.byte	0xa8, 0x08, 0x11, 0x0e, 0xfc, 0xfb, 0xa4, 0x5d, 0x65, 0xc4, 0xa3, 0x26, 0x77, 0xda, 0x3a, 0x48
.L_2:


//--------------------- .text._Z20cuda_secp256k1_batchPKhPhj --------------------------
	.section	.text._Z20cuda_secp256k1_batchPKhPhj,"ax",@progbits
	.align	128
        .global         _Z20cuda_secp256k1_batchPKhPhj
        .type           _Z20cuda_secp256k1_batchPKhPhj,@function
        .size           _Z20cuda_secp256k1_batchPKhPhj,(.L_x_7 - _Z20cuda_secp256k1_batchPKhPhj)
        .other          _Z20cuda_secp256k1_batchPKhPhj,@"STO_CUDA_ENTRY STV_DEFAULT"
_Z20cuda_secp256k1_batchPKhPhj:
.text._Z20cuda_secp256k1_batchPKhPhj:
[----:B------:R-:W0:Y:S01]  /*0000*/  LDC R1, c[0x0][0x37c] ;  /* 0x0000df00ff017b82 */ /* 0x000e220000000800 */
[----:B------:R-:W1:Y:S07]  /*0010*/  S2R R3, SR_TID.X ;  /* 0x0000000000037919 */ /* 0x000e6e0000002100 */
[----:B------:R-:W1:Y:S01]  /*0020*/  S2UR UR4, SR_CTAID.X ;  /* 0x00000000000479c3 */ /* 0x000e620000002500 */
[----:B------:R-:W2:Y:S01]  /*0030*/  LDCU UR5, c[0x0][0x390] ;  /* 0x00007200ff0577ac */ /* 0x000ea20008000800 */
[----:B0-----:R-:W-:-:S06]  /*0040*/  VIADD R1, R1, 0xffffffe0 ;  /* 0xffffffe001017836 */ /* 0x001fcc0000000000 */
[----:B------:R-:W1:Y:S02]  /*0050*/  LDC R0, c[0x0][0x360] ;  /* 0x0000d800ff007b82 */ /* 0x000e640000000800 */
[----:B-1----:R-:W-:-:S05]  /*0060*/  IMAD R0, R0, UR4, R3 ;  /* 0x0000000400007c24 */ /* 0x002fca000f8e0203 */
[----:B--2---:R-:W-:-:S13]  /*0070*/  ISETP.GE.U32.AND P0, PT, R0, UR5, PT ;  /* 0x0000000500007c0c */ /* 0x004fda000bf06070 */
[----:B------:R-:W-:Y:S05]  /*0080*/  @P0 EXIT ;  /* 0x000000000000094d */ /* 0x000fea0003800000 */
[----:B------:R-:W0:Y:S01]  /*0090*/  LDCU.128 UR32, c[0x0][0x380] ;  /* 0x00007000ff2077ac */ /* 0x000e220008000c00 */
[----:B------:R-:W1:Y:S01]  /*00a0*/  LDCU.64 UR30, c[0x0][0x358] ;  /* 0x00006b00ff1e77ac */ /* 0x000e620008000a00 */
[----:B------:R-:W2:Y:S01]  /*00b0*/  LDCU.64 UR4, c[0x3][0x20] ;  /* 0x00c00400ff0477ac */ /* 0x000ea20008000a00 */
[----:B------:R-:W3:Y:S01]  /*00c0*/  LDCU.64 UR12, c[0x3][0x40] ;  /* 0x00c00800ff0c77ac */ /* 0x000ee20008000a00 */
[----:B------:R-:W4:Y:S01]  /*00d0*/  LDCU.64 UR6, c[0x3][0x28] ;  /* 0x00c00500ff0677ac */ /* 0x000f220008000a00 */
[----:B0-----:R-:W-:Y:S01]  /*00e0*/  LEA R2, P0, R0, UR32, 0x5 ;  /* 0x0000002000027c11 */ /* 0x001fe2000f8028ff */
[----:B------:R-:W0:Y:S04]  /*00f0*/  LDCU.64 UR14, c[0x3][0x48] ;  /* 0x00c00900ff0e77ac */ /* 0x000e280008000a00 */
[----:B------:R-:W-:Y:S01]  /*0100*/  IMAD.X R3, RZ, RZ, UR33, P0 ;  /* 0x00000021ff037e24 */ /* 0x000fe200080e06ff */
[----:B------:R-:W0:Y:S04]  /*0110*/  LDCU.64 UR8, c[0x3][0x30] ;  /* 0x00c00600ff0877ac */ /* 0x000e280008000a00 */
[----:B-1----:R-:W5:Y:S01]  /*0120*/  LDG.E.U8 R15, desc[UR30][R2.64+0x10] ;  /* 0x0000101e020f7981 */ /* 0x002f62000c1e1100 */
[----:B------:R-:W1:Y:S03]  /*0130*/  LDCU.64 UR16, c[0x3][0x50] ;  /* 0x00c00a00ff1077ac */ /* 0x000e660008000a00 */
[----:B------:R-:W5:Y:S01]  /*0140*/  LDG.E.U8 R28, desc[UR30][R2.64+0x11] ;  /* 0x0000111e021c7981 */ /* 0x000f62000c1e1100 */
[----:B------:R-:W0:Y:S03]  /*0150*/  LDCU.64 UR10, c[0x3][0x38] ;  /* 0x00c00700ff0a77ac */ /* 0x000e260008000a00 */
[----:B------:R-:W2:Y:S01]  /*0160*/  LDG.E.U8 R13, desc[UR30][R2.64+0x14] ;  /* 0x0000141e020d7981 */ /* 0x000ea2000c1e1100 */
[----:B------:R-:W0:Y:S03]  /*0170*/  LDCU.64 UR18, c[0x3][0x58] ;  /* 0x00c00b00ff1277ac */ /* 0x000e260008000a00 */
[----:B------:R-:W2:Y:S01]  /*0180*/  LDG.E.U8 R20, desc[UR30][R2.64+0x15] ;  /* 0x0000151e02147981 */ /* 0x000ea2000c1e1100 */
[----:B------:R-:W0:Y:S03]  /*0190*/  LDCU.128 UR24, c[0x3][URZ] ;  /* 0x00c00000ff1877ac */ /* 0x000e260008000c00 */
[----:B------:R-:W3:Y:S01]  /*01a0*/  LDG.E.U8 R12, desc[UR30][R2.64+0x18] ;  /* 0x0000181e020c7981 */ /* 0x000ee2000c1e1100 */
[----:B------:R-:W0:Y:S03]  /*01b0*/  LDCU.128 UR20, c[0x3][0x10] ;  /* 0x00c00200ff1477ac */ /* 0x000e260008000c00 */
[----:B------:R-:W3:Y:S04]  /*01c0*/  LDG.E.U8 R23, desc[UR30][R2.64+0x19] ;  /* 0x0000191e02177981 */ /* 0x000ee8000c1e1100 */
[----:B------:R-:W4:Y:S04]  /*01d0*/  LDG.E.U8 R4, desc[UR30][R2.64+0x1c] ;  /* 0x00001c1e02047981 */ /* 0x000f28000c1e1100 */
        /* <DEDUP_REMOVED lines=24> */
[----:B------:R1:W4:Y:S01]  /*0360*/  LDG.E.U8 R7, desc[UR30][R2.64+0xf] ;  /* 0x00000f1e02077981 */ /* 0x000322000c1e1100 */
[----:B------:R-:W-:Y:S01]  /*0370*/  UMOV UR29, 0xff ;  /* 0x000000ff001d7882 */ /* 0x000fe20000000000 */
[----:B-----5:R-:W-:-:S02]  /*0380*/  IMAD R15, R28, 0x100, R15 ;  /* 0x000001001c0f7824 */ /* 0x020fc400078e020f */
[----:B--2---:R-:W-:Y:S02]  /*0390*/  IMAD R20, R20, 0x100, R13 ;  /* 0x0000010014147824 */ /* 0x004fe400078e020d */
[----:B---3--:R-:W-:Y:S02]  /*03a0*/  IMAD R23, R23, 0x100, R12 ;  /* 0x0000010017177824 */ /* 0x008fe400078e020c */
[----:B----4-:R-:W-:Y:S02]  /*03b0*/  IMAD R4, R21, 0x100, R4 ;  /* 0x0000010015047824 */ /* 0x010fe400078e0204 */
[----:B------:R-:W-:Y:S02]  /*03c0*/  IMAD R15, R22, 0x10000, R15 ;  /* 0x00010000160f7824 */ /* 0x000fe400078e020f */
[----:B------:R-:W-:Y:S02]  /*03d0*/  IMAD R20, R19, 0x10000, R20 ;  /* 0x0001000013147824 */ /* 0x000fe400078e0214 */
[----:B------:R-:W-:-:S02]  /*03e0*/  IMAD R23, R18, 0x10000, R23 ;  /* 0x0001000012177824 */ /* 0x000fc400078e0217 */
[----:B-1----:R-:W-:Y:S02]  /*03f0*/  IMAD R2, R17, 0x10000, R4 ;  /* 0x0001000011027824 */ /* 0x002fe400078e0204 */
[----:B------:R-:W-:Y:S02]  /*0400*/  IMAD R8, R8, 0x1000000, R15 ;  /* 0x0100000008087824 */ /* 0x000fe400078e020f */
[----:B------:R-:W-:Y:S02]  /*0410*/  IMAD R9, R9, 0x1000000, R20 ;  /* 0x0100000009097824 */ /* 0x000fe400078e0214 */
[----:B------:R-:W-:Y:S02]  /*0420*/  IMAD R10, R10, 0x1000000, R23 ;  /* 0x010000000a0a7824 */ /* 0x000fe400078e0217 */
[----:B------:R-:W-:-:S05]  /*0430*/  IMAD R11, R11, 0x1000000, R2 ;  /* 0x010000000b0b7824 */ /* 0x000fca00078e0202 */
[----:B------:R-:W-:Y:S01]  /*0440*/  STL.128 [R1+0x10], R8 ;  /* 0x0000100801007387 */ /* 0x000fe20000100c00 */
[----:B------:R-:W-:Y:S02]  /*0450*/  IMAD R31, R32, 0x100, R31 ;  /* 0x00000100201f7824 */ /* 0x000fe400078e021f */
[----:B------:R-:W-:Y:S02]  /*0460*/  IMAD R33, R36, 0x100, R33 ;  /* 0x0000010024217824 */ /* 0x000fe400078e0221 */
[----:B------:R-:W-:Y:S02]  /*0470*/  IMAD R30, R29, 0x100, R30 ;  /* 0x000001001d1e7824 */ /* 0x000fe400078e021e */
[----:B------:R-:W-:Y:S02]  /*0480*/  IMAD R27, R27, 0x100, R14 ;  /* 0x000001001b1b7824 */ /* 0x000fe400078e020e */
[----:B------:R-:W-:Y:S02]  /*0490*/  IMAD R31, R34, 0x10000, R31 ;  /* 0x00010000221f7824 */ /* 0x000fe400078e021f */
[----:B------:R-:W-:-:S02]  /*04a0*/  IMAD R26, R26, 0x10000, R33 ;  /* 0x000100001a1a7824 */ /* 0x000fc400078e0221 */
[----:B------:R-:W-:Y:S02]  /*04b0*/  IMAD R25, R25, 0x10000, R30 ;  /* 0x0001000019197824 */ /* 0x000fe400078e021e */
[----:B------:R-:W-:Y:S01]  /*04c0*/  IMAD R24, R24, 0x10000, R27 ;  /* 0x0001000018187824 */ /* 0x000fe200078e021b */
[----:B------:R-:W-:Y:S01]  /*04d0*/  LEA R2, P0, R0, UR34, 0x6 ;  /* 0x0000002200027c11 */ /* 0x000fe2000f8030ff */
[----:B------:R-:W-:Y:S02]  /*04e0*/  IMAD.MOV.U32 R13, RZ, RZ, 0x1 ;  /* 0x00000001ff0d7424 */ /* 0x000fe400078e00ff */
[----:B------:R-:W-:Y:S02]  /*04f0*/  IMAD R4, R16, 0x1000000, R31 ;  /* 0x0100000010047824 */ /* 0x000fe400078e021f */
[----:B------:R-:W-:Y:S02]  /*0500*/  IMAD R5, R5, 0x1000000, R26 ;  /* 0x0100000005057824 */ /* 0x000fe400078e021a */
[----:B------:R-:W-:-:S02]  /*0510*/  IMAD R6, R6, 0x1000000, R25 ;  /* 0x0100000006067824 */ /* 0x000fc400078e0219 */
[----:B------:R-:W-:Y:S02]  /*0520*/  IMAD R7, R7, 0x1000000, R24 ;  /* 0x0100000007077824 */ /* 0x000fe400078e0218 */
[----:B------:R-:W-:Y:S02]  /*0530*/  IMAD.X R3, RZ, RZ, UR35, P0 ;  /* 0x00000023ff037e24 */ /* 0x000fe400080e06ff */
[----:B------:R-:W-:Y:S01]  /*0540*/  IMAD.MOV.U32 R12, RZ, RZ, R1 ;  /* 0x000000ffff0c7224 */ /* 0x000fe200078e0001 */
[----:B------:R1:W-:Y:S01]  /*0550*/  STL.128 [R1], R4 ;  /* 0x0000000401007387 */ /* 0x0003e20000100c00 */
[----:B------:R-:W-:Y:S01]  /*0560*/  IMAD.MOV.U32 R0, RZ, RZ, -0x100 ;  /* 0xffffff00ff007424 */ /* 0x000fe200078e00ff */
[----:B01----:R-:W-:-:S07]  /*0570*/  PRMT R4, R13, 0x7610, R4 ;  /* 0x000076100d047816 */ /* 0x003fce0000000004 */
.L_x_5:
[----:B------:R-:W-:-:S05]  /*0580*/  VIADD R22, R0, 0x100 ;  /* 0x0000010000167836 */ /* 0x000fca0000000000 */
[----:B------:R-:W-:-:S05]  /*0590*/  SHF.R.U32.HI R37, RZ, 0x5, R22 ;  /* 0x00000005ff257819 */ /* 0x000fca0000011616 */
[----:B------:R-:W-:-:S06]  /*05a0*/  IMAD R37, R37, 0x4, R12 ;  /* 0x0000000425257824 */ /* 0x000fcc00078e020c */
[----:B------:R-:W2:Y:S01]  /*05b0*/  LDL R37, [R37] ;  /* 0x0000000025257983 */ /* 0x000ea20000100800 */
[----:B------:R-:W-:Y:S01]  /*05c0*/  UIADD3 UR29, UPT, UPT, UR29, -0x1, URZ ;  /* 0xffffffff1d1d7890 */ /* 0x000fe2000fffe0ff */
[----:B------:R-:W-:Y:S03]  /*05d0*/  BSSY.RECONVERGENT B0, `(.L_x_0) ;  /* 0x0000046000007945 */ /* 0x000fe60003800200 */
[----:B------:R-:W-:Y:S01]  /*05e0*/  UISETP.NE.AND UP0, UPT, UR29, -0x1, UPT ;  /* 0xffffffff1d00788c */ /* 0x000fe2000bf05270 */
[----:B--2---:R-:W-:-:S04]  /*05f0*/  SHF.R.W.U32.HI R22, RZ, R22, R37 ;  /* 0x00000016ff167219 */ /* 0x004fc80000011e25 */
[----:B------:R-:W-:-:S04]  /*0600*/  LOP3.LUT R22, R22, 0x1, RZ, 0xc0, !PT ;  /* 0x0000000116167812 */ /* 0x000fc800078ec0ff */
[----:B------:R-:W-:-:S13]  /*0610*/  ISETP.NE.U32.AND P0, PT, R22, 0x1, PT ;  /* 0x000000011600780c */ /* 0x000fda0003f05070 */
[----:B------:R-:W-:Y:S05]  /*0620*/  @P0 BRA `(.L_x_1) ;  /* 0x0000000400000947 */ /* 0x000fea0003800000 */
[----:B------:R-:W-:Y:S01]  /*0630*/  LOP3.LUT P0, RZ, R4, 0xff, RZ, 0xc0, !PT ;  /* 0x000000ff04ff7812 */ /* 0x000fe2000780c0ff */
[----:B------:R-:W-:Y:S01]  /*0640*/  IMAD.U32 R5, RZ, RZ, UR19 ;  /* 0x00000013ff057e24 */ /* 0x000fe2000f8e00ff */
[----:B------:R-:W-:Y:S01]  /*0650*/  PRMT R4, RZ, 0x7610, R4 ;  /* 0x00007610ff047816 */ /* 0x000fe20000000004 */
[----:B------:R-:W-:Y:S02]  /*0660*/  IMAD.U32 R35, RZ, RZ, UR18 ;  /* 0x00000012ff237e24 */ /* 0x000fe4000f8e00ff */
[----:B------:R-:W-:Y:S02]  /*0670*/  IMAD.U32 R33, RZ, RZ, UR17 ;  /* 0x00000011ff217e24 */ /* 0x000fe4000f8e00ff */
[----:B------:R-:W-:Y:S02]  /*0680*/  IMAD.U32 R31, RZ, RZ, UR16 ;  /* 0x00000010ff1f7e24 */ /* 0x000fe4000f8e00ff */
[----:B------:R-:W-:Y:S02]  /*0690*/  IMAD.U32 R29, RZ, RZ, UR15 ;  /* 0x0000000fff1d7e24 */ /* 0x000fe4000f8e00ff */
[----:B------:R-:W-:-:S02]  /*06a0*/  IMAD.U32 R27, RZ, RZ, UR14 ;  /* 0x0000000eff1b7e24 */ /* 0x000fc4000f8e00ff */
[----:B------:R-:W-:Y:S02]  /*06b0*/  IMAD.U32 R25, RZ, RZ, UR13 ;  /* 0x0000000dff197e24 */ /* 0x000fe4000f8e00ff */
        /* <DEDUP_REMOVED lines=8> */
[----:B------:R-:W-:Y:S01]  /*0740*/  IMAD.U32 R23, RZ, RZ, UR4 ;  /* 0x00000004ff177e24 */ /* 0x000fe2000f8e00ff */
[----:B------:R-:W-:Y:S06]  /*0750*/  @P0 BRA `(.L_x_1) ;  /* 0x0000000000b40947 */ /* 0x000fec0003800000 */
[----:B------:R-:W-:Y:S01]  /*0760*/  IADD3 RZ, P0, PT, RZ, -R6, RZ ;  /* 0x80000006ffff7210 */ /* 0x000fe20007f1e0ff */
[----:B------:R-:W-:Y:S01]  /*0770*/  BSSY.RECONVERGENT B1, `(.L_x_1) ;  /* 0x000002b000017945 */ /* 0x000fe20003800200 */
[----:B------:R-:W-:Y:S02]  /*0780*/  IMAD.MOV.U32 R9, RZ, RZ, RZ ;  /* 0x000000ffff097224 */ /* 0x000fe400078e00ff */
[----:B------:R-:W-:Y:S02]  /*0790*/  IMAD.MOV.U32 R11, RZ, RZ, RZ ;  /* 0x000000ffff0b7224 */ /* 0x000fe400078e00ff */
[----:B------:R-:W-:Y:S02]  /*07a0*/  IMAD.X R7, RZ, RZ, -0x1, P0 ;  /* 0xffffffffff077424 */ /* 0x000fe400000e06ff */
[----:B------:R-:W-:Y:S02]  /*07b0*/  IMAD.MOV.U32 R13, RZ, RZ, RZ ;  /* 0x000000ffff0d7224 */ /* 0x000fe400078e00ff */
[----:B------:R-:W-:Y:S01]  /*07c0*/  IMAD.MOV.U32 R15, RZ, RZ, RZ ;  /* 0x000000ffff0f7224 */ /* 0x000fe200078e00ff */
[----:B------:R-:W-:Y:S01]  /*07d0*/  LEA.HI.SX32 R25, P0, R7, -R24, 0x1 ;  /* 0x8000001807197211 */ /* 0x000fe20007810aff */
[----:B------:R-:W-:-:S02]  /*07e0*/  IMAD.MOV.U32 R17, RZ, RZ, RZ ;  /* 0x000000ffff117224 */ /* 0x000fc400078e00ff */
[----:B------:R-:W-:Y:S01]  /*07f0*/  IMAD.MOV.U32 R19, RZ, RZ, RZ ;  /* 0x000000ffff137224 */ /* 0x000fe200078e00ff */
[----:B------:R-:W-:Y:S01]  /*0800*/  LEA.HI.X.SX32 R7, R7, 0xffffffff, 0x1, P0 ;  /* 0xffffffff07077811 */ /* 0x000fe200000f0eff */
[----:B------:R-:W-:Y:S02]  /*0810*/  IMAD.MOV.U32 R21, RZ, RZ, RZ ;  /* 0x000000ffff157224 */ /* 0x000fe400078e00ff */
[----:B------:R-:W-:Y:S01]  /*0820*/  IMAD.MOV.U32 R23, RZ, RZ, RZ ;  /* 0x000000ffff177224 */ /* 0x000fe200078e00ff */
[----:B------:R-:W-:-:S04]  /*0830*/  IADD3 R27, P0, PT, -R20, R7, RZ ;  /* 0x00000007141b7210 */ /* 0x000fc80007f1e1ff */
[----:B------:R-:W-:-:S04]  /*0840*/  LEA.HI.X.SX32 R7, R7, 0xffffffff, 0x1, P0 ;  /* 0xffffffff07077811 */ /* 0x000fc800000f0eff */
        /* <DEDUP_REMOVED lines=10> */
[----:B------:R-:W-:Y:S01]  /*08f0*/  LOP3.LUT P0, RZ, R7, 0x1, RZ, 0xc0, !PT ;  /* 0x0000000107ff7812 */ /* 0x000fe2000780c0ff */
[----:B------:R-:W-:-:S12]  /*0900*/  IMAD.MOV R7, RZ, RZ, -R6 ;  /* 0x000000ffff077224 */ /* 0x000fd800078e0a06 */
[----:B------:R-:W-:Y:S05]  /*0910*/  @!P0 BRA `(.L_x_2) ;  /* 0x0000000000408947 */ /* 0x000fea0003800000 */
[----:B------:R-:W-:-:S05]  /*0920*/  VIADD R7, R7, UR24 ;  /* 0x0000001807077c36 */ /* 0x000fca0008000000 */
[----:B------:R-:W-:-:S04]  /*0930*/  ISETP.GE.U32.AND P0, PT, R7, UR24, PT ;  /* 0x0000001807007c0c */ /* 0x000fc8000bf06070 */
[----:B------:R-:W-:-:S04]  /*0940*/  SEL R6, RZ, 0x1, P0 ;  /* 0x00000001ff067807 */ /* 0x000fc80000000000 */
[----:B------:R-:W-:-:S04]  /*0950*/  IADD3 R25, P0, P1, R25, UR25, R6 ;  /* 0x0000001919197c10 */ /* 0x000fc8000f91e006 */
[----:B------:R-:W-:-:S04]  /*0960*/  IADD3.X R6, PT, PT, RZ, RZ, RZ, P0, P1 ;  /* 0x000000ffff067210 */ /* 0x000fc800007e24ff */
        /* <DEDUP_REMOVED lines=10> */
[----:B------:R-:W-:-:S07]  /*0a10*/  IADD3 R5, PT, PT, R5, UR23, R6 ;  /* 0x0000001705057c10 */ /* 0x000fce000fffe006 */
.L_x_2:
[----:B------:R-:W-:Y:S05]  /*0a20*/  BSYNC.RECONVERGENT B1 ;  /* 0x0000000000017941 */ /* 0x000fea0003800200 */
.L_x_1:
[----:B------:R-:W-:Y:S05]  /*0a30*/  BSYNC.RECONVERGENT B0 ;  /* 0x0000000000007941 */ /* 0x000fea0003800200 */
.L_x_0:
[----:B------:R-:W-:-:S05]  /*0a40*/  VIADD R0, R0, 0x1 ;  /* 0x0000000100007836 */ /* 0x000fca0000000000 */
[----:B------:R-:W-:-:S13]  /*0a50*/  ISETP.NE.AND P0, PT, R0, RZ, PT ;  /* 0x000000ff0000720c */ /* 0x000fda0003f05270 */
[----:B------:R-:W-:Y:S05]  /*0a60*/  @!P0 BRA `(.L_x_3) ;  /* 0x0000000000b08947 */ /* 0x000fea0003800000 */
[----:B------:R-:W-:Y:S02]  /*0a70*/  UIADD3 URZ, UP1, UPT, URZ, -UR12, URZ ;  /* 0x8000000cffff7290 */ /* 0x000fe4000ff3e0ff */
[----:B------:R-:W-:Y:S02]  /*0a80*/  UIADD3 UR12, UPT, UPT, -UR12, URZ, URZ ;  /* 0x000000ff0c0c7290 */ /* 0x000fe4000fffe1ff */
[----:B------:R-:W-:Y:S01]  /*0a90*/  UIADD3.X UR4, UPT, UPT, URZ, -0x1, URZ, UP1, !UPT ;  /* 0xffffffffff047890 */ /* 0x000fe20008ffe4ff */
[----:B------:R-:W-:Y:S01]  /*0aa0*/  UMOV UR11, URZ ;  /* 0x000000ff000b7c82 */ /* 0x000fe20008000000 */
[----:B------:R-:W-:Y:S02]  /*0ab0*/  UMOV UR10, URZ ;  /* 0x000000ff000a7c82 */ /* 0x000fe40008000000 */
[----:B------:R-:W-:Y:S01]  /*0ac0*/  ULEA.HI.SX32 UR28, UP1, UR4, -UR13, 0x1 ;  /* 0x8000000d041c7291 */ /* 0x000fe2000f830aff */
[----:B------:R-:W-:Y:S01]  /*0ad0*/  UMOV UR9, URZ ;  /* 0x000000ff00097c82 */ /* 0x000fe20008000000 */
[----:B------:R-:W-:-:S02]  /*0ae0*/  UMOV UR8, URZ ;  /* 0x000000ff00087c82 */ /* 0x000fc40008000000 */
[----:B------:R-:W-:Y:S01]  /*0af0*/  ULEA.HI.X.SX32 UR4, UR4, 0xffffffff, 0x1, UP1 ;  /* 0xffffffff04047891 */ /* 0x000fe200088f0eff */
[----:B------:R-:W-:Y:S01]  /*0b00*/  UMOV UR7, URZ ;  /* 0x000000ff00077c82 */ /* 0x000fe20008000000 */
[----:B------:R-:W-:Y:S02]  /*0b10*/  UMOV UR6, URZ ;  /* 0x000000ff00067c82 */ /* 0x000fe40008000000 */
[----:B------:R-:W-:Y:S01]  /*0b20*/  UIADD3 UR14, UP1, UPT, -UR14, UR4, URZ ;  /* 0x000000040e0e7290 */ /* 0x000fe2000ff3e1ff */
[----:B------:R-:W-:-:S03]  /*0b30*/  UMOV UR5, URZ ;  /* 0x000000ff00057c82 */ /* 0x000fc60008000000 */
[----:B------:R-:W-:-:S04]  /*0b40*/  ULEA.HI.X.SX32 UR4, UR4, 0xffffffff, 0x1, UP1 ;  /* 0xffffffff04047891 */ /* 0x000fc800088f0eff */
[----:B------:R-:W-:-:S04]  /*0b50*/  UIADD3 UR15, UP1, UPT, -UR15, UR4, URZ ;  /* 0x000000040f0f7290 */ /* 0x000fc8000ff3e1ff */
        /* <DEDUP_REMOVED lines=9> */
[----:B------:R-:W-:-:S03]  /*0bf0*/  ULOP3.LUT UP1, URZ, UR4, 0x1, URZ, 0xc0, !UPT ;  /* 0x0000000104ff7892 */ /* 0x000fc6000f82c0ff */
[----:B------:R-:W-:-:S06]  /*0c00*/  UMOV UR4, URZ ;  /* 0x000000ff00047c82 */ /* 0x000fcc0008000000 */
[----:B------:R-:W-:Y:S05]  /*0c10*/  BRA.U !UP1, `(.L_x_4) ;  /* 0x0000000109407547 */ /* 0x000fea000b800000 */
[----:B------:R-:W-:-:S04]  /*0c20*/  UIADD3 UR12, UPT, UPT, UR12, UR24, URZ ;  /* 0x000000180c0c7290 */ /* 0x000fc8000fffe0ff */
[----:B------:R-:W-:-:S04]  /*0c30*/  UISETP.GE.U32.AND UP1, UPT, UR12, UR24, UPT ;  /* 0x000000180c00728c */ /* 0x000fc8000bf26070 */
[----:B------:R-:W-:-:S04]  /*0c40*/  USEL UR13, URZ, 0x1, UP1 ;  /* 0x00000001ff0d7887 */ /* 0x000fc80008800000 */
[----:B------:R-:W-:-:S04]  /*0c50*/  UIADD3 UR28, UP1, UP2, UR25, UR28, UR13 ;  /* 0x0000001c191c7290 */ /* 0x000fc8000fa3e00d */
[----:B------:R-:W-:-:S04]  /*0c60*/  UIADD3.X UR13, UPT, UPT, URZ, URZ, URZ, UP1, UP2 ;  /* 0x000000ffff0d7290 */ /* 0x000fc80008fe44ff */
        /* <DEDUP_REMOVED lines=10> */
[----:B------:R-:W-:-:S12]  /*0d10*/  UIADD3 UR19, UPT, UPT, UR19, UR23, UR13 ;  /* 0x0000001713137290 */ /* 0x000fd8000fffe00d */
.L_x_4:
[----:B------:R-:W-:-:S05]  /*0d20*/  UMOV UR13, UR28 ;  /* 0x0000001c000d7c82 */ /* 0x000fca0008000000 */
.L_x_3:
[----:B------:R-:W-:Y:S02]  /*0d30*/  IMAD.MOV.U32 R8, RZ, RZ, R5 ;  /* 0x000000ffff087224 */ /* 0x000fe400078e0005 */
[----:B------:R-:W-:Y:S02]  /*0d40*/  IMAD.MOV.U32 R10, RZ, RZ, R35 ;  /* 0x000000ffff0a7224 */ /* 0x000fe400078e0023 */
[----:B------:R-:W-:Y:S02]  /*0d50*/  IMAD.MOV.U32 R14, RZ, RZ, R33 ;  /* 0x000000ffff0e7224 */ /* 0x000fe400078e0021 */
[----:B------:R-:W-:Y:S02]  /*0d60*/  IMAD.MOV.U32 R16, RZ, RZ, R31 ;  /* 0x000000ffff107224 */ /* 0x000fe400078e001f */
[----:B------:R-:W-:Y:S02]  /*0d70*/  IMAD.MOV.U32 R18, RZ, RZ, R29 ;  /* 0x000000ffff127224 */ /* 0x000fe400078e001d */
[----:B------:R-:W-:-:S02]  /*0d80*/  IMAD.MOV.U32 R20, RZ, RZ, R27 ;  /* 0x000000ffff147224 */ /* 0x000fc400078e001b */
[----:B------:R-:W-:Y:S02]  /*0d90*/  IMAD.MOV.U32 R24, RZ, RZ, R25 ;  /* 0x000000ffff187224 */ /* 0x000fe400078e0019 */
[----:B------:R-:W-:Y:S01]  /*0da0*/  IMAD.MOV.U32 R6, RZ, RZ, R7 ;  /* 0x000000ffff067224 */ /* 0x000fe200078e0007 */
[----:B------:R-:W-:Y:S06]  /*0db0*/  BRA.U UP0, `(.L_x_5) ;  /* 0xfffffff500f07547 */ /* 0x000fec000b83ffff */
[----:B------:R0:W-:Y:S01]  /*0dc0*/  STG.E.U8 desc[UR30][R2.64+0x20], R7 ;  /* 0x0000200702007986 */ /* 0x0001e2000c10111e */
[--C-:B------:R-:W-:Y:S02]  /*0dd0*/  SHF.R.U32.HI R6, RZ, 0x8, R7.reuse ;  /* 0x00000008ff067819 */ /* 0x100fe40000011607 */
[--C-:B------:R-:W-:Y:S01]  /*0de0*/  SHF.R.U32.HI R8, RZ, 0x10, R7.reuse ;  /* 0x00000010ff087819 */ /* 0x100fe20000011607 */
[----:B------:R1:W-:Y:S01]  /*0df0*/  STG.E.U8 desc[UR30][R2.64], R23 ;  /* 0x0000001702007986 */ /* 0x0003e2000c10111e */
[----:B------:R-:W-:Y:S02]  /*0e00*/  SHF.R.U32.HI R10, RZ, 0x18, R7 ;  /* 0x00000018ff0a7819 */ /* 0x000fe40000011607 */
[--C-:B------:R-:W-:Y:S01]  /*0e10*/  SHF.R.U32.HI R37, RZ, 0x8, R23.reuse ;  /* 0x00000008ff257819 */ /* 0x100fe20000011617 */
[----:B------:R2:W-:Y:S01]  /*0e20*/  STG.E.U8 desc[UR30][R2.64+0x4], R21 ;  /* 0x0000041502007986 */ /* 0x0005e2000c10111e */
[--C-:B------:R-:W-:Y:S02]  /*0e30*/  SHF.R.U32.HI R0, RZ, 0x10, R23.reuse ;  /* 0x00000010ff007819 */ /* 0x100fe40000011617 */
[----:B------:R-:W-:Y:S01]  /*0e40*/  SHF.R.U32.HI R4, RZ, 0x18, R23 ;  /* 0x00000018ff047819 */ /* 0x000fe20000011617 */
[----:B------:R3:W-:Y:S01]  /*0e50*/  STG.E.U8 desc[UR30][R2.64+0x1], R37 ;  /* 0x0000012502007986 */ /* 0x0007e2000c10111e */
[----:B0-----:R-:W-:-:S02]  /*0e60*/  SHF.R.U32.HI R7, RZ, 0x18, R21 ;  /* 0x00000018ff077819 */ /* 0x001fc40000011615 */
[--C-:B------:R-:W-:Y:S01]  /*0e70*/  SHF.R.U32.HI R12, RZ, 0x8, R21.reuse ;  /* 0x00000008ff0c7819 */ /* 0x100fe20000011615 */
[----:B------:R0:W-:Y:S01]  /*0e80*/  STG.E.U8 desc[UR30][R2.64+0x2], R0 ;  /* 0x0000020002007986 */ /* 0x0001e2000c10111e */
[----:B------:R-:W-:Y:S02]  /*0e90*/  SHF.R.U32.HI R14, RZ, 0x10, R21 ;  /* 0x00000010ff0e7819 */ /* 0x000fe40000011615 */
[----:B-1----:R-:W-:Y:S01]  /*0ea0*/  SHF.R.U32.HI R23, RZ, 0x8, R25 ;  /* 0x00000008ff177819 */ /* 0x002fe20000011619 */
[----:B------:R1:W-:Y:S01]  /*0eb0*/  STG.E.U8 desc[UR30][R2.64+0x7], R7 ;  /* 0x0000070702007986 */ /* 0x0003e2000c10111e */
[----:B--2---:R-:W-:-:S03]  /*0ec0*/  SHF.R.U32.HI R21, RZ, 0x10, R19 ;  /* 0x00000010ff157819 */ /* 0x004fc60000011613 */
[----:B------:R2:W-:Y:S01]  /*0ed0*/  STG.E.U8 desc[UR30][R2.64+0x3], R4 ;  /* 0x0000030402007986 */ /* 0x0005e2000c10111e */
[----:B---3--:R-:W-:-:S03]  /*0ee0*/  SHF.R.U32.HI R37, RZ, 0x10, R25 ;  /* 0x00000010ff257819 */ /* 0x008fc60000011619 */
[----:B------:R3:W-:Y:S01]  /*0ef0*/  STG.E.U8 desc[UR30][R2.64+0x24], R25 ;  /* 0x0000241902007986 */ /* 0x0007e2000c10111e */
[----:B0-----:R-:W-:Y:S02]  /*0f00*/  SHF.R.U32.HI R0, RZ, 0x18, R25 ;  /* 0x00000018ff007819 */ /* 0x001fe40000011619 */
[----:B-1----:R-:W-:Y:S01]  /*0f10*/  SHF.R.U32.HI R7, RZ, 0x18, R27 ;  /* 0x00000018ff077819 */ /* 0x002fe2000001161b */
[----:B------:R0:W-:Y:S01]  /*0f20*/  STG.E.U8 desc[UR30][R2.64+0x8], R19 ;  /* 0x0000081302007986 */ /* 0x0001e2000c10111e */
[----:B--2---:R-:W-:-:S03]  /*0f30*/  SHF.R.U32.HI R4, RZ, 0x8, R19 ;  /* 0x00000008ff047819 */ /* 0x004fc60000011613 */
[----:B------:R1:W-:Y:S01]  /*0f40*/  STG.E.U8 desc[UR30][R2.64+0x2b], R7 ;  /* 0x00002b0702007986 */ /* 0x0003e2000c10111e */
[----:B---3--:R-:W-:-:S03]  /*0f50*/  SHF.R.U32.HI R25, RZ, 0x18, R19 ;  /* 0x00000018ff197819 */ /* 0x008fc60000011613 */
[----:B------:R2:W-:Y:S01]  /*0f60*/  STG.E.U8 desc[UR30][R2.64+0x21], R6 ;  /* 0x0000210602007986 */ /* 0x0005e2000c10111e */
[----:B0-----:R-:W-:-:S03]  /*0f70*/  SHF.R.U32.HI R19, RZ, 0x8, R17 ;  /* 0x00000008ff137819 */ /* 0x001fc60000011611 */
[----:B------:R0:W-:Y:S01]  /*0f80*/  STG.E.U8 desc[UR30][R2.64+0x22], R8 ;  /* 0x0000220802007986 */ /* 0x0001e2000c10111e */
[----:B-1----:R-:W-:-:S03]  /*0f90*/  SHF.R.U32.HI R7, RZ, 0x18, R29 ;  /* 0x00000018ff077819 */ /* 0x002fc6000001161d */
[----:B------:R1:W-:Y:S01]  /*0fa0*/  STG.E.U8 desc[UR30][R2.64+0x25], R23 ;  /* 0x0000251702007986 */ /* 0x0003e2000c10111e */
[----:B--2---:R-:W-:-:S03]  /*0fb0*/  SHF.R.U32.HI R6, RZ, 0x8, R27 ;  /* 0x00000008ff067819 */ /* 0x004fc6000001161b */
[----:B------:R2:W-:Y:S01]  /*0fc0*/  STG.E.U8 desc[UR30][R2.64+0x28], R27 ;  /* 0x0000281b02007986 */ /* 0x0005e2000c10111e */
[----:B0-----:R-:W-:-:S03]  /*0fd0*/  SHF.R.U32.HI R8, RZ, 0x10, R27 ;  /* 0x00000010ff087819 */ /* 0x001fc6000001161b */
[----:B------:R0:W-:Y:S01]  /*0fe0*/  STG.E.U8 desc[UR30][R2.64+0xa], R21 ;  /* 0x00000a1502007986 */ /* 0x0001e2000c10111e */
[----:B-1----:R-:W-:-:S03]  /*0ff0*/  SHF.R.U32.HI R23, RZ, 0x10, R17 ;  /* 0x00000010ff177819 */ /* 0x002fc60000011611 */
[----:B------:R1:W-:Y:S01]  /*1000*/  STG.E.U8 desc[UR30][R2.64+0xc], R17 ;  /* 0x00000c1102007986 */ /* 0x0003e2000c10111e */
[----:B--2---:R-:W-:-:S03]  /*1010*/  SHF.R.U32.HI R27, RZ, 0x18, R17 ;  /* 0x00000018ff1b7819 */ /* 0x004fc60000011611 */
[----:B------:R2:W-:Y:S04]  /*1020*/  STG.E.U8 desc[UR30][R2.64+0xd], R19 ;  /* 0x00000d1302007986 */ /* 0x0005e8000c10111e */
[----:B------:R3:W-:Y:S01]  /*1030*/  STG.E.U8 desc[UR30][R2.64+0x2f], R7 ;  /* 0x00002f0702007986 */ /* 0x0007e2000c10111e */
[--C-:B0-----:R-:W-:Y:S02]  /*1040*/  SHF.R.U32.HI R21, RZ, 0x10, R15.reuse ;  /* 0x00000010ff157819 */ /* 0x101fe4000001160f */
        /* <DEDUP_REMOVED lines=13> */
[----:B0-----:R-:W-:-:S03]  /*1120*/  SHF.R.U32.HI R27, RZ, 0x8, R13 ;  /* 0x00000008ff1b7819 */ /* 0x001fc6000001160d */
[----:B------:R0:W-:Y:S01]  /*1130*/  STG.E.U8 desc[UR30][R2.64+0x11], R17 ;  /* 0x0000111102007986 */ /* 0x0001e2000c10111e */
[----:B-1----:R-:W-:-:S03]  /*1140*/  SHF.R.U32.HI R29, RZ, 0x10, R13 ;  /* 0x00000010ff1d7819 */ /* 0x002fc6000001160d */
[----:B------:R1:W-:Y:S01]  /*1150*/  STG.E.U8 desc[UR30][R2.64+0x12], R21 ;  /* 0x0000121502007986 */ /* 0x0003e2000c10111e */
[----:B--2---:R-:W-:-:S03]  /*1160*/  SHF.R.U32.HI R23, RZ, 0x18, R31 ;  /* 0x00000018ff177819 */ /* 0x004fc6000001161f */
[----:B------:R2:W-:Y:S01]  /*1170*/  STG.E.U8 desc[UR30][R2.64+0x31], R19 ;  /* 0x0000311302007986 */ /* 0x0005e2000c10111e */
[----:B---3--:R-:W-:-:S03]  /*1180*/  SHF.R.U32.HI R15, RZ, 0x10, R31 ;  /* 0x00000010ff0f7819 */ /* 0x008fc6000001161f */
[----:B------:R3:W-:Y:S01]  /*1190*/  STG.E.U8 desc[UR30][R2.64+0x14], R13 ;  /* 0x0000140d02007986 */ /* 0x0007e2000c10111e */
[----:B0-----:R-:W-:-:S03]  /*11a0*/  SHF.R.U32.HI R17, RZ, 0x8, R33 ;  /* 0x00000008ff117819 */ /* 0x001fc60000011621 */
[----:B------:R0:W-:Y:S01]  /*11b0*/  STG.E.U8 desc[UR30][R2.64+0x17], R7 ;  /* 0x0000170702007986 */ /* 0x0001e2000c10111e */
[----:B-1----:R-:W-:Y:S02]  /*11c0*/  SHF.R.U32.HI R21, RZ, 0x8, R11 ;  /* 0x00000008ff157819 */ /* 0x002fe4000001160b */
[--C-:B--2---:R-:W-:Y:S01]  /*11d0*/  SHF.R.U32.HI R19, RZ, 0x18, R33.reuse ;  /* 0x00000018ff137819 */ /* 0x104fe20000011621 */
[----:B------:R1:W-:Y:S01]  /*11e0*/  STG.E.U8 desc[UR30][R2.64+0x13], R25 ;  /* 0x0000131902007986 */ /* 0x0003e2000c10111e */
[----:B---3--:R-:W-:-:S03]  /*11f0*/  SHF.R.U32.HI R13, RZ, 0x10, R33 ;  /* 0x00000010ff0d7819 */ /* 0x008fc60000011621 */
[----:B------:R2:W-:Y:S01]  /*1200*/  STG.E.U8 desc[UR30][R2.64+0x32], R15 ;  /* 0x0000320f02007986 */ /* 0x0005e2000c10111e */
[----:B0-----:R-:W-:-:S03]  /*1210*/  SHF.R.U32.HI R7, RZ, 0x18, R11 ;  /* 0x00000018ff077819 */ /* 0x001fc6000001160b */
[----:B------:R0:W-:Y:S04]  /*1220*/  STG.E.U8 desc[UR30][R2.64+0x33], R23 ;  /* 0x0000331702007986 */ /* 0x0001e8000c10111e */
[----:B------:R3:W-:Y:S01]  /*1230*/  STG.E.U8 desc[UR30][R2.64+0x15], R27 ;  /* 0x0000151b02007986 */ /* 0x0007e2000c10111e */
[----:B-1----:R-:W-:-:S03]  /*1240*/  SHF.R.U32.HI R25, RZ, 0x10, R11 ;  /* 0x00000010ff197819 */ /* 0x002fc6000001160b */
[----:B------:R1:W-:Y:S01]  /*1250*/  STG.E.U8 desc[UR30][R2.64+0x35], R17 ;  /* 0x0000351102007986 */ /* 0x0003e2000c10111e */
[----:B--2---:R-:W-:-:S03]  /*1260*/  SHF.R.U32.HI R15, RZ, 0x8, R35 ;  /* 0x00000008ff0f7819 */ /* 0x004fc60000011623 */
[----:B------:R2:W-:Y:S01]  /*1270*/  STG.E.U8 desc[UR30][R2.64+0x36], R13 ;  /* 0x0000360d02007986 */ /* 0x0005e2000c10111e */
[----:B0-----:R-:W-:-:S03]  /*1280*/  SHF.R.U32.HI R23, RZ, 0x10, R35 ;  /* 0x00000010ff177819 */ /* 0x001fc60000011623 */
[----:B------:R0:W-:Y:S01]  /*1290*/  STG.E.U8 desc[UR30][R2.64+0x37], R19 ;  /* 0x0000371302007986 */ /* 0x0001e2000c10111e */
[----:B---3--:R-:W-:-:S03]  /*12a0*/  SHF.R.U32.HI R27, RZ, 0x18, R35 ;  /* 0x00000018ff1b7819 */ /* 0x008fc60000011623 */
[----:B------:R3:W-:Y:S01]  /*12b0*/  STG.E.U8 desc[UR30][R2.64+0x19], R21 ;  /* 0x0000191502007986 */ /* 0x0007e2000c10111e */
[----:B-1----:R-:W-:-:S03]  /*12c0*/  SHF.R.U32.HI R17, RZ, 0x8, R9 ;  /* 0x00000008ff117819 */ /* 0x002fc60000011609 */
[----:B------:R1:W-:Y:S01]  /*12d0*/  STG.E.U8 desc[UR30][R2.64+0x18], R11 ;  /* 0x0000180b02007986 */ /* 0x0003e2000c10111e */
[----:B--2---:R-:W-:-:S03]  /*12e0*/  SHF.R.U32.HI R13, RZ, 0x18, R9 ;  /* 0x00000018ff0d7819 */ /* 0x004fc60000011609 */
[----:B------:R2:W-:Y:S01]  /*12f0*/  STG.E.U8 desc[UR30][R2.64+0x1b], R7 ;  /* 0x00001b0702007986 */ /* 0x0005e2000c10111e */
[--C-:B0-----:R-:W-:Y:S02]  /*1300*/  SHF.R.U32.HI R19, RZ, 0x8, R5.reuse ;  /* 0x00000008ff137819 */ /* 0x101fe40000011605 */
[----:B---3--:R-:W-:Y:S01]  /*1310*/  SHF.R.U32.HI R21, RZ, 0x10, R5 ;  /* 0x00000010ff157819 */ /* 0x008fe20000011605 */
[----:B------:R-:W-:Y:S01]  /*1320*/  STG.E.U8 desc[UR30][R2.64+0x23], R10 ;  /* 0x0000230a02007986 */ /* 0x000fe2000c10111e */
[----:B-1----:R-:W-:-:S03]  /*1330*/  SHF.R.U32.HI R11, RZ, 0x10, R9 ;  /* 0x00000010ff0b7819 */ /* 0x002fc60000011609 */
[----:B------:R-:W-:Y:S01]  /*1340*/  STG.E.U8 desc[UR30][R2.64+0x5], R12 ;  /* 0x0000050c02007986 */ /* 0x000fe2000c10111e */
[----:B--2---:R-:W-:-:S03]  /*1350*/  SHF.R.U32.HI R7, RZ, 0x18, R5 ;  /* 0x00000018ff077819 */ /* 0x004fc60000011605 */
[----:B------:R-:W-:Y:S04]  /*1360*/  STG.E.U8 desc[UR30][R2.64+0x6], R14 ;  /* 0x0000060e02007986 */ /* 0x000fe8000c10111e */
        /* <DEDUP_REMOVED lines=20> */
[----:B------:R-:W-:Y:S01]  /*14b0*/  STG.E.U8 desc[UR30][R2.64+0x3f], R7 ;  /* 0x00003f0702007986 */ /* 0x000fe2000c10111e */
[----:B------:R-:W-:Y:S05]  /*14c0*/  EXIT ;  /* 0x000000000000794d */ /* 0x000fea0003800000 */
.L_x_6:
[----:B------:R-:W-:-:S00]  /*14d0*/  BRA `(.L_x_6) ;  /* 0xfffffffc00fc7947 */ /* 0x000fc0000383ffff */
[----:B------:R-:W-:-:S00]  /*14e0*/  NOP ;  /* 0x0000000000007918 */ /* 0x000fc00000000000 */
        /* <DEDUP_REMOVED lines=9> */
.L_x_7:


//--------------------- .nv.shared.reserved.0     --------------------------
	.section	.nv.shared.reserved.0,"aw",@nobits
	.weak		__nv_reservedSMEM_offset_0_alias
	.size		__nv_reservedSMEM_offset_0_alias, 0, 64
	.other		__nv_reservedSMEM_offset_0_alias,@"STO_CUDA_RESERVED_SHARED STV_DEFAULT"
__nv_reservedSMEM_offset_0_alias:
	.zero		0
	.zero		64


//--------------------- .nv.constant0._Z20cuda_secp256k1_batchPKhPhj --------------------------
	.section	.nv.constant0._Z20cuda_secp256k1_batchPKhPhj,"a",@progbits
	.sectionflags	@""
	.align	4
.nv.constant0._Z20cuda_secp256k1_batchPKhPhj:
	.zero		916


//--------------------- SYMBOLS --------------------------

	.type		.nv.reservedSmem.offset0,@object
	.size		.nv.reservedSmem.offset0,0x4
